	.headerflags	@"EF_CUDA_TEXMODE_UNIFIED EF_CUDA_64BIT_ADDRESS EF_CUDA_ACCELERATORS EF_CUDA_SM90 EF_CUDA_VIRTUAL_SM(EF_CUDA_SM90)"
	.elftype	@"ET_EXEC"


//--------------------- .nv.info                  --------------------------
	.section	.nv.info,"",@"SHT_CUDA_INFO"
	.align	4


	//----- nvinfo : EIATTR_REGCOUNT
	.align		4
        /*0000*/ 	.byte	0x04, 0x2f
        /*0002*/ 	.short	(.L_1 - .L_0)
	.align		4
.L_0:
        /*0004*/ 	.word	index@(triton_poi_fused_4)
        /*0008*/ 	.word	0x0000001b


	//----- nvinfo : EIATTR_MIN_STACK_SIZE
	.align		4
.L_1:
        /*000c*/ 	.byte	0x04, 0x12
        /*000e*/ 	.short	(.L_3 - .L_2)
	.align		4
.L_2:
        /*0010*/ 	.word	index@(triton_poi_fused_4)
        /*0014*/ 	.word	0x00000000


	//----- nvinfo : EIATTR_FRAME_SIZE
	.align		4
.L_3:
        /*0018*/ 	.byte	0x04, 0x11
        /*001a*/ 	.short	(.L_5 - .L_4)
	.align		4
.L_4:
        /*001c*/ 	.word	index@(triton_poi_fused_4)
        /*0020*/ 	.word	0x00000000


	//----- nvinfo : EIATTR_MIN_STACK_SIZE
	.align		4
.L_5:
        /*0024*/ 	.byte	0x04, 0x12
        /*0026*/ 	.short	(.L_7 - .L_6)
	.align		4
.L_6:
        /*0028*/ 	.word	index@(triton_poi_fused_4)
        /*002c*/ 	.word	0x00000000
.L_7:


//--------------------- .nv.info.triton_poi_fused_4 --------------------------
	.section	.nv.info.triton_poi_fused_4,"",@"SHT_CUDA_INFO"
	.sectionflags	@""
	.align	4


	//----- nvinfo : EIATTR_CUDA_API_VERSION
	.align		4
        /*0000*/ 	.byte	0x04, 0x37
        /*0002*/ 	.short	(.L_9 - .L_8)
.L_8:
        /*0004*/ 	.word	0x0000007c


	//----- nvinfo : EIATTR_KPARAM_INFO
	.align		4
.L_9:
        /*0008*/ 	.byte	0x04, 0x17
        /*000a*/ 	.short	(.L_11 - .L_10)
.L_10:
        /*000c*/ 	.word	0x00000000
        /*0010*/ 	.short	0x0003
        /*0012*/ 	.short	0x0014
        /*0014*/ 	.byte	0x00, 0xf0, 0x11, 0x00


	//----- nvinfo : EIATTR_KPARAM_INFO
	.align		4
.L_11:
        /*0018*/ 	.byte	0x04, 0x17
        /*001a*/ 	.short	(.L_13 - .L_12)
.L_12:
        /*001c*/ 	.word	0x00000000
        /*0020*/ 	.short	0x0002
        /*0022*/ 	.short	0x0010
        /*0024*/ 	.byte	0x00, 0xf0, 0x11, 0x00


	//----- nvinfo : EIATTR_KPARAM_INFO
	.align		4
.L_13:
        /*0028*/ 	.byte	0x04, 0x17
        /*002a*/ 	.short	(.L_15 - .L_14)
.L_14:
        /*002c*/ 	.word	0x00000000
        /*0030*/ 	.short	0x0001
        /*0032*/ 	.short	0x0008
        /*0034*/ 	.byte	0x00, 0xf4, 0x21, 0x00


	//----- nvinfo : EIATTR_KPARAM_INFO
	.align		4
.L_15:
        /*0038*/ 	.byte	0x04, 0x17
        /*003a*/ 	.short	(.L_17 - .L_16)
.L_16:
        /*003c*/ 	.word	0x00000000
        /*0040*/ 	.short	0x0000
        /*0042*/ 	.short	0x0000
        /*0044*/ 	.byte	0x00, 0xf4, 0x21, 0x00


	//----- nvinfo : EIATTR_SPARSE_MMA_MASK
	.align		4
.L_17:
        /*0048*/ 	.byte	0x03, 0x50
        /*004a*/ 	.short	0x0000


	//----- nvinfo : EIATTR_MAXREG_COUNT
	.align		4
        /*004c*/ 	.byte	0x03, 0x1b
        /*004e*/ 	.short	0x00ff


	//----- nvinfo : EIATTR_EXIT_INSTR_OFFSETS
	.align		4
        /*0050*/ 	.byte	0x04, 0x1c
        /*0052*/ 	.short	(.L_19 - .L_18)


	//   ....[0]....
.L_18:
        /*0054*/ 	.word	0x000004f0


	//   ....[1]....
        /*0058*/ 	.word	0x00000540


	//----- nvinfo : EIATTR_REQNTID
	.align		4
.L_19:
        /*005c*/ 	.byte	0x04, 0x10
        /*005e*/ 	.short	(.L_21 - .L_20)
.L_20:
        /*0060*/ 	.word	0x00000080
        /*0064*/ 	.word	0x00000001
        /*0068*/ 	.word	0x00000001


	//----- nvinfo : EIATTR_CBANK_PARAM_SIZE
	.align		4
.L_21:
        /*006c*/ 	.byte	0x03, 0x19
        /*006e*/ 	.short	0x0018


	//----- nvinfo : EIATTR_PARAM_CBANK
	.align		4
        /*0070*/ 	.byte	0x04, 0x0a
        /*0072*/ 	.short	(.L_23 - .L_22)
	.align		4
.L_22:
        /*0074*/ 	.word	index@(.nv.constant0.triton_poi_fused_4)
        /*0078*/ 	.short	0x0210
        /*007a*/ 	.short	0x0018


	//----- nvinfo : EIATTR_SW_WAR
	.align		4
.L_23:
        /*007c*/ 	.byte	0x04, 0x36
        /*007e*/ 	.short	(.L_25 - .L_24)
.L_24:
        /*0080*/ 	.word	0x00000008
.L_25:


//--------------------- .nv.callgraph             --------------------------
	.section	.nv.callgraph,"",@"SHT_CUDA_CALLGRAPH"
	.align	4
	.sectionentsize	8
	.align		4
        /*0000*/ 	.word	0x00000000
	.align		4
        /*0004*/ 	.word	0xffffffff
	.align		4
        /*0008*/ 	.word	0x00000000
	.align		4
        /*000c*/ 	.word	0xfffffffe
	.align		4
        /*0010*/ 	.word	0x00000000
	.align		4
        /*0014*/ 	.word	0xfffffffd
	.align		4
        /*0018*/ 	.word	0x00000000
	.align		4
        /*001c*/ 	.word	0xfffffffc


//--------------------- .text.triton_poi_fused_4  --------------------------
	.section	.text.triton_poi_fused_4,"ax",@progbits
	.sectionflags	@"SHF_BARRIERS=1"
	.align	128
        .global         triton_poi_fused_4
        .type           triton_poi_fused_4,@function
        .size           triton_poi_fused_4,(.L_x_1 - triton_poi_fused_4)
        .other          triton_poi_fused_4,@"STO_CUDA_ENTRY STV_DEFAULT"
triton_poi_fused_4:
.text.triton_poi_fused_4:
[----:B------:R-:W0:Y:S02]  /*0000*/  LDC R1, c[0x0][0x28] ;  /* 0x00000a00ff017b82 */ /* 0x000e240000000800 */
[----:B------:R-:W1:Y:S01]  /*0010*/  S2R R2, SR_TID.X ;  /* 0x0000000000027919 */ /* 0x000e620000002100 */
[----:B------:R-:W2:Y:S01]  /*0020*/  LDC.64 R8, c[0x0][0x210] ;  /* 0x00008400ff087b82 */ /* 0x000ea20000000a00 */
[----:B------:R-:W-:Y:S01]  /*0030*/  CS2R R6, SRZ ;  /* 0x0000000000067805 */ /* 0x000fe2000001ff00 */
[----:B------:R-:W-:Y:S01]  /*0040*/  ULDC.64 UR6, c[0x0][0x208] ;  /* 0x0000820000067ab9 */ /* 0x000fe20000000a00 */
[----:B------:R-:W3:Y:S01]  /*0050*/  S2R R0, SR_CTAID.X ;  /* 0x0000000000007919 */ /* 0x000ee20000002500 */
[----:B------:R-:W4:Y:S01]  /*0060*/  S2R R16, SR_CTAID.Y ;  /* 0x0000000000107919 */ /* 0x000f220000002600 */
[----:B------:R-:W-:Y:S02]  /*0070*/  CS2R R10, SRZ ;  /* 0x00000000000a7805 */ /* 0x000fe4000001ff00 */
[----:B-1----:R-:W-:Y:S01]  /*0080*/  SHF.R.U32.HI R19, RZ, 0x2, R2 ;  /* 0x00000002ff137819 */ /* 0x002fe20000011602 */
[----:B------:R-:W-:Y:S02]  /*0090*/  IMAD.SHL.U32 R3, R2, 0x4, RZ ;  /* 0x0000000402037824 */ /* 0x000fe400078e00ff */
[----:B---3--:R-:W-:Y:S01]  /*00a0*/  IMAD.SHL.U32 R0, R0, 0x10, RZ ;  /* 0x0000001000007824 */ /* 0x008fe200078e00ff */
[----:B------:R-:W-:Y:S01]  /*00b0*/  SGXT.U32 R19, R19, 0x5 ;  /* 0x000000051313781a */ /* 0x000fe20000000000 */
[----:B----4-:R-:W-:-:S03]  /*00c0*/  IMAD.SHL.U32 R18, R16, 0x40, RZ ;  /* 0x0000004010127824 */ /* 0x010fc600078e00ff */
[----:B------:R-:W-:Y:S02]  /*00d0*/  LOP3.LUT R5, R0, 0xc, R3, 0xf8, !PT ;  /* 0x0000000c00057812 */ /* 0x000fe400078ef803 */
[----:B------:R-:W-:Y:S02]  /*00e0*/  LOP3.LUT R4, R18, R19, RZ, 0xfc, !PT ;  /* 0x0000001312047212 */ /* 0x000fe400078efcff */
[----:B------:R-:W-:-:S03]  /*00f0*/  ISETP.GE.AND P0, PT, R5, 0x10, PT ;  /* 0x000000100500780c */ /* 0x000fc60003f06270 */
[----:B------:R-:W-:Y:S01]  /*0100*/  IMAD R13, R4, 0x10, R5 ;  /* 0x00000010040d7824 */ /* 0x000fe200078e0205 */
[----:B------:R-:W-:-:S03]  /*0110*/  CS2R R4, SRZ ;  /* 0x0000000000047805 */ /* 0x000fc6000001ff00 */
[C---:B------:R-:W-:Y:S02]  /*0120*/  VIADD R15, R13.reuse, 0x200 ;  /* 0x000002000d0f7836 */ /* 0x040fe40000000000 */
[----:B--2---:R-:W-:-:S04]  /*0130*/  IMAD.WIDE R12, R13, 0x4, R8 ;  /* 0x000000040d0c7825 */ /* 0x004fc800078e0208 */
[----:B------:R-:W-:Y:S01]  /*0140*/  IMAD.WIDE R14, R15, 0x4, R8 ;  /* 0x000000040f0e7825 */ /* 0x000fe200078e0208 */
[----:B------:R-:W-:Y:S01]  /*0150*/  CS2R R8, SRZ ;  /* 0x0000000000087805 */ /* 0x000fe2000001ff00 */
[----:B------:R1:W2:Y:S05]  /*0160*/  @!P0 LDG.E.EL.128 R4, desc[UR6][R12.64] ;  /* 0x000000060c048981 */ /* 0x0002aa000c2e1d00 */
[----:B------:R3:W4:Y:S01]  /*0170*/  @!P0 LDG.E.EL.128 R8, desc[UR6][R14.64] ;  /* 0x000000060e088981 */ /* 0x000722000c2e1d00 */
[----:B------:R-:W5:Y:S01]  /*0180*/  S2UR UR5, SR_CgaCtaId ;  /* 0x00000000000579c3 */ /* 0x000f620000008800 */
[----:B------:R-:W-:Y:S01]  /*0190*/  IMAD.SHL.U32 R17, R2, 0x100, RZ ;  /* 0x0000010002117824 */ /* 0x000fe200078e00ff */
[----:B------:R-:W-:Y:S01]  /*01a0*/  UMOV UR4, 0x400 ;  /* 0x0000040000047882 */ /* 0x000fe20000000000 */
[----:B------:R-:W-:-:S03]  /*01b0*/  SHF.R.S32.HI R16, RZ, 0x19, R16 ;  /* 0x00000019ff107819 */ /* 0x000fc60000011410 */
[----:B------:R-:W-:Y:S02]  /*01c0*/  LOP3.LUT R20, R17, 0x300, RZ, 0xc0, !PT ;  /* 0x0000030011147812 */ /* 0x000fe400078ec0ff */
[----:B------:R-:W-:Y:S02]  /*01d0*/  SHF.R.U32.HI R17, RZ, 0x2, R2 ;  /* 0x00000002ff117819 */ /* 0x000fe40000011602 */
[C---:B------:R-:W-:Y:S02]  /*01e0*/  LOP3.LUT R19, R20.reuse, R19, RZ, 0xfc, !PT ;  /* 0x0000001314137212 */ /* 0x040fe400078efcff */
[C---:B-1----:R-:W-:Y:S02]  /*01f0*/  LOP3.LUT R12, R20.reuse, 0x40, RZ, 0xfc, !PT ;  /* 0x00000040140c7812 */ /* 0x042fe400078efcff */
[C---:B------:R-:W-:Y:S02]  /*0200*/  LOP3.LUT R22, R20.reuse, 0x80, RZ, 0xfc, !PT ;  /* 0x0000008014167812 */ /* 0x040fe400078efcff */
[----:B------:R-:W-:-:S02]  /*0210*/  LOP3.LUT R24, R20, 0xc0, RZ, 0xfc, !PT ;  /* 0x000000c014187812 */ /* 0x000fc400078efcff */
[-C--:B------:R-:W-:Y:S02]  /*0220*/  LEA.HI R20, R20, R19.reuse, RZ, 0x1c ;  /* 0x0000001314147211 */ /* 0x080fe400078fe0ff */
[-C--:B------:R-:W-:Y:S02]  /*0230*/  LEA.HI R12, R12, R19.reuse, RZ, 0x1c ;  /* 0x000000130c0c7211 */ /* 0x080fe400078fe0ff */
[-C--:B------:R-:W-:Y:S01]  /*0240*/  LEA.HI R22, R22, R19.reuse, RZ, 0x1c ;  /* 0x0000001316167211 */ /* 0x080fe200078fe0ff */
[----:B-----5:R-:W-:Y:S01]  /*0250*/  UPRMT UR4, UR5, 0x654, UR4 ;  /* 0x0000065405047896 */ /* 0x020fe20008000004 */
[----:B------:R-:W-:Y:S02]  /*0260*/  LEA.HI R24, R24, R19, RZ, 0x1c ;  /* 0x0000001318187211 */ /* 0x000fe400078fe0ff */
[----:B---3--:R-:W-:Y:S02]  /*0270*/  LOP3.LUT R14, R17, 0x1c, RZ, 0xc0, !PT ;  /* 0x0000001c110e7812 */ /* 0x008fe400078ec0ff */
[----:B------:R-:W-:-:S02]  /*0280*/  LOP3.LUT R17, R3, 0x1fc, RZ, 0xc0, !PT ;  /* 0x000001fc03117812 */ /* 0x000fc400078ec0ff */
[----:B------:R-:W-:Y:S02]  /*0290*/  LEA R19, R20, UR4, 0x2 ;  /* 0x0000000414137c11 */ /* 0x000fe4000f8e10ff */
[----:B------:R-:W-:Y:S01]  /*02a0*/  LEA R20, R12, UR4, 0x2 ;  /* 0x000000040c147c11 */ /* 0x000fe2000f8e10ff */
[----:B------:R-:W-:Y:S01]  /*02b0*/  IMAD.IADD R14, R17, 0x1, R14 ;  /* 0x00000001110e7824 */ /* 0x000fe200078e020e */
[----:B------:R-:W-:Y:S02]  /*02c0*/  LEA R21, R22, UR4, 0x2 ;  /* 0x0000000416157c11 */ /* 0x000fe4000f8e10ff */
[----:B------:R-:W-:Y:S02]  /*02d0*/  LEA R24, R24, UR4, 0x2 ;  /* 0x0000000418187c11 */ /* 0x000fe4000f8e10ff */
[----:B------:R-:W-:Y:S02]  /*02e0*/  LEA R14, R14, UR4, 0x2 ;  /* 0x000000040e0e7c11 */ /* 0x000fe4000f8e10ff */
[----:B------:R-:W-:Y:S01]  /*02f0*/  LOP3.LUT R3, R18, 0x3c, R3, 0xf8, !PT ;  /* 0x0000003c12037812 */ /* 0x000fe200078ef803 */
[----:B--2---:R-:W-:Y:S04]  /*0300*/  STS [R19], R4 ;  /* 0x0000000413007388 */ /* 0x004fe80000000800 */
[----:B------:R1:W-:Y:S04]  /*0310*/  STS [R20+0x100], R5 ;  /* 0x0001000514007388 */ /* 0x0003e80000000800 */
[----:B------:R2:W-:Y:S04]  /*0320*/  STS [R21+0x200], R6 ;  /* 0x0002000615007388 */ /* 0x0005e80000000800 */
[----:B------:R3:W-:Y:S01]  /*0330*/  STS [R24+0x300], R7 ;  /* 0x0003000718007388 */ /* 0x0007e20000000800 */
[----:B-1----:R-:W1:Y:S03]  /*0340*/  LDC.64 R4, c[0x0][0x218] ;  /* 0x00008600ff047b82 */ /* 0x002e660000000a00 */
[----:B----4-:R4:W-:Y:S01]  /*0350*/  STS [R19+0x80], R8 ;  /* 0x0000800813007388 */ /* 0x0109e20000000800 */
[----:B--2---:R-:W-:-:S03]  /*0360*/  SGXT R6, R16, 0x1 ;  /* 0x000000011006781a */ /* 0x004fc60000000200 */
[----:B------:R-:W-:Y:S01]  /*0370*/  STS [R20+0x180], R9 ;  /* 0x0001800914007388 */ /* 0x000fe20000000800 */
[----:B------:R-:W-:-:S03]  /*0380*/  LEA.HI R6, R6, R3, RZ, 0x5 ;  /* 0x0000000306067211 */ /* 0x000fc600078f28ff */
[----:B------:R-:W-:Y:S01]  /*0390*/  STS [R21+0x280], R10 ;  /* 0x0002800a15007388 */ /* 0x000fe20000000800 */
[----:B---3--:R-:W-:Y:S01]  /*03a0*/  SHF.R.U32.HI R7, RZ, 0x4, R2 ;  /* 0x00000004ff077819 */ /* 0x008fe20000011602 */
[----:B------:R-:W-:Y:S02]  /*03b0*/  IMAD.SHL.U32 R2, R6, 0x10, RZ ;  /* 0x0000001006027824 */ /* 0x000fe400078e00ff */
[----:B------:R-:W-:Y:S01]  /*03c0*/  STS [R24+0x380], R11 ;  /* 0x0003800b18007388 */ /* 0x000fe20000000800 */
[----:B------:R-:W-:Y:S02]  /*03d0*/  SGXT.U32 R7, R7, 0x3 ;  /* 0x000000030707781a */ /* 0x000fe40000000000 */
[----:B----4-:R-:W-:Y:S01]  /*03e0*/  LOP3.LUT R8, R17, 0x200, RZ, 0xfc, !PT ;  /* 0x0000020011087812 */ /* 0x010fe200078efcff */
[----:B------:R-:W-:Y:S01]  /*03f0*/  BAR.SYNC.DEFER_BLOCKING 0x0 ;  /* 0x0000000000007b1d */ /* 0x000fe20000010000 */
[----:B------:R-:W-:Y:S02]  /*0400*/  LOP3.LUT R7, R0, R7, RZ, 0xfc, !PT ;  /* 0x0000000700077212 */ /* 0x000fe400078efcff */
[----:B------:R-:W-:-:S02]  /*0410*/  LOP3.LUT R6, R6, 0xffffffe0, RZ, 0xc0, !PT ;  /* 0xffffffe006067812 */ /* 0x000fc400078ec0ff */
[----:B------:R-:W-:Y:S02]  /*0420*/  LOP3.LUT R2, R2, 0xfffffe00, RZ, 0xc0, !PT ;  /* 0xfffffe0002027812 */ /* 0x000fe400078ec0ff */
[C---:B------:R-:W-:Y:S02]  /*0430*/  LOP3.LUT R0, R7.reuse, 0x8, RZ, 0xfc, !PT ;  /* 0x0000000807007812 */ /* 0x040fe400078efcff */
[----:B------:R-:W-:Y:S02]  /*0440*/  SHF.R.U32.HI R8, RZ, 0x4, R8 ;  /* 0x00000004ff087819 */ /* 0x000fe40000011608 */
[----:B------:R-:W-:Y:S02]  /*0450*/  IADD3 R6, R2, R3, -R6 ;  /* 0x0000000302067210 */ /* 0x000fe40007ffe806 */
[C---:B------:R-:W-:Y:S02]  /*0460*/  ISETP.GE.AND P1, PT, R7.reuse, 0x10, PT ;  /* 0x000000100700780c */ /* 0x040fe40003f26270 */
[----:B------:R-:W-:Y:S01]  /*0470*/  ISETP.GE.AND P0, PT, R0, 0x10, PT ;  /* 0x000000100000780c */ /* 0x000fe20003f06270 */
[----:B------:R-:W-:Y:S01]  /*0480*/  IMAD R3, R7, 0x20, R6 ;  /* 0x0000002007037824 */ /* 0x000fe200078e0206 */
[----:B------:R-:W-:-:S03]  /*0490*/  LOP3.LUT R8, R8, 0x3c, RZ, 0xc0, !PT ;  /* 0x0000003c08087812 */ /* 0x000fc600078ec0ff */
[----:B-1----:R-:W-:Y:S01]  /*04a0*/  IMAD.WIDE R2, R3, 0x4, R4 ;  /* 0x0000000403027825 */ /* 0x002fe200078e0204 */
[----:B------:R-:W1:Y:S03]  /*04b0*/  LDS.128 R12, [R14] ;  /* 0x000000000e0c7984 */ /* 0x000e660000000c00 */
[----:B------:R-:W-:-:S05]  /*04c0*/  IMAD.IADD R8, R17, 0x1, R8 ;  /* 0x0000000111087824 */ /* 0x000fca00078e0208 */
[----:B------:R-:W-:Y:S01]  /*04d0*/  LEA R8, R8, UR4, 0x2 ;  /* 0x0000000408087c11 */ /* 0x000fe2000f8e10ff */
[----:B-1----:R1:W-:Y:S01]  /*04e0*/  @!P1 STG.E.128 desc[UR6][R2.64], R12 ;  /* 0x0000000c02009986 */ /* 0x0023e2000c101d06 */
[----:B------:R-:W-:Y:S05]  /*04f0*/  @P0 EXIT ;  /* 0x000000000000094d */ /* 0x000fea0003800000 */
[----:B------:R-:W0:Y:S01]  /*0500*/  LDS.128 R8, [R8+0x800] ;  /* 0x0008000008087984 */ /* 0x000e220000000c00 */
[----:B-1----:R-:W-:-:S04]  /*0510*/  IMAD R3, R0, 0x20, R6 ;  /* 0x0000002000037824 */ /* 0x002fc800078e0206 */
[----:B------:R-:W-:-:S05]  /*0520*/  IMAD.WIDE R4, R3, 0x4, R4 ;  /* 0x0000000403047825 */ /* 0x000fca00078e0204 */
[----:B0-----:R-:W-:Y:S01]  /*0530*/  STG.E.128 desc[UR6][R4.64], R8 ;  /* 0x0000000804007986 */ /* 0x001fe2000c101d06 */
[----:B------:R-:W-:Y:S05]  /*0540*/  EXIT ;  /* 0x000000000000794d */ /* 0x000fea0003800000 */
.L_x_0:
[----:B------:R-:W-:-:S00]  /*0550*/  BRA `(.L_x_0) ;  /* 0xfffffffc00fc7947 */ /* 0x000fc0000383ffff */
[----:B------:R-:W-:-:S00]  /*0560*/  NOP ;  /* 0x0000000000007918 */ /* 0x000fc00000000000 */
        /* <DEDUP_REMOVED lines=9> */
.L_x_1:


//--------------------- .nv.shared.triton_poi_fused_4 --------------------------
	.section	.nv.shared.triton_poi_fused_4,"aw",@nobits
	.sectionflags	@""
	.align	16
	.zero		1024


//--------------------- .nv.constant0.triton_poi_fused_4 --------------------------
	.section	.nv.constant0.triton_poi_fused_4,"a",@progbits
	.sectionflags	@""
	.align	4
.nv.constant0.triton_poi_fused_4:
	.zero		552
